//
// Generated by NVIDIA NVVM Compiler
//
// Compiler Build ID: CL-36424714
// Cuda compilation tools, release 13.0, V13.0.88
// Based on NVVM 20.0.0
//

.version 9.0
.target sm_100
.address_size 64

	// .globl	_Z14softmax_kernelPfS_mm
.extern .shared .align 16 .b8 sram[];

.visible .entry _Z14softmax_kernelPfS_mm(
	.param .u64 .ptr .align 1 _Z14softmax_kernelPfS_mm_param_0,
	.param .u64 .ptr .align 1 _Z14softmax_kernelPfS_mm_param_1,
	.param .u64 _Z14softmax_kernelPfS_mm_param_2,
	.param .u64 _Z14softmax_kernelPfS_mm_param_3
)
{
	.reg .pred 	%p<12>;
	.reg .b32 	%r<32>;
	.reg .b32 	%f<82>;
	.reg .b64 	%rd<32>;

	ld.param.u64 	%rd20, [_Z14softmax_kernelPfS_mm_param_0];
	ld.param.u64 	%rd18, [_Z14softmax_kernelPfS_mm_param_1];
	ld.param.u64 	%rd19, [_Z14softmax_kernelPfS_mm_param_3];
	cvta.to.global.u64 	%rd1, %rd20;
	mov.u32 	%r2, %tid.x;
	cvt.u64.u32 	%rd31, %r2;
	mov.u32 	%r3, %ntid.x;
	cvt.u64.u32 	%rd3, %r3;
	mov.u32 	%r4, %ctaid.x;
	cvt.u64.u32 	%rd4, %r4;
	setp.le.u64 	%p1, %rd19, %rd31;
	mov.f32 	%f79, 0fFF800000;
	mov.f32 	%f78, 0f00000000;
	@%p1 bra 	$L__BB0_5;
	mul.lo.s64 	%rd5, %rd19, %rd4;
	mov.f32 	%f78, 0f00000000;
	mov.f32 	%f79, 0fFF800000;
	mov.u64 	%rd28, %rd31;
$L__BB0_2:
	add.s64 	%rd21, %rd28, %rd5;
	shl.b64 	%rd22, %rd21, 2;
	add.s64 	%rd23, %rd1, %rd22;
	ld.global.f32 	%f3, [%rd23];
	setp.leu.f32 	%p2, %f3, %f79;
	@%p2 bra 	$L__BB0_4;
	sub.f32 	%f16, %f79, %f3;
	fma.rn.f32 	%f17, %f16, 0f3BBB989D, 0f3F000000;
	cvt.sat.f32.f32 	%f18, %f17;
	mov.f32 	%f19, 0f4B400001;
	mov.f32 	%f20, 0f437C0000;
	fma.rm.f32 	%f21, %f18, %f20, %f19;
	add.f32 	%f22, %f21, 0fCB40007F;
	neg.f32 	%f23, %f22;
	fma.rn.f32 	%f24, %f16, 0f3FB8AA3B, %f23;
	fma.rn.f32 	%f25, %f16, 0f32A57060, %f24;
	mov.b32 	%r5, %f21;
	shl.b32 	%r6, %r5, 23;
	mov.b32 	%f26, %r6;
	ex2.approx.ftz.f32 	%f27, %f25;
	mul.f32 	%f28, %f27, %f26;
	mul.f32 	%f78, %f78, %f28;
	mov.f32 	%f79, %f3;
$L__BB0_4:
	sub.f32 	%f29, %f3, %f79;
	fma.rn.f32 	%f30, %f29, 0f3BBB989D, 0f3F000000;
	cvt.sat.f32.f32 	%f31, %f30;
	mov.f32 	%f32, 0f4B400001;
	mov.f32 	%f33, 0f437C0000;
	fma.rm.f32 	%f34, %f31, %f33, %f32;
	add.f32 	%f35, %f34, 0fCB40007F;
	neg.f32 	%f36, %f35;
	fma.rn.f32 	%f37, %f29, 0f3FB8AA3B, %f36;
	fma.rn.f32 	%f38, %f29, 0f32A57060, %f37;
	mov.b32 	%r7, %f34;
	shl.b32 	%r8, %r7, 23;
	mov.b32 	%f39, %r8;
	ex2.approx.ftz.f32 	%f40, %f38;
	fma.rn.f32 	%f78, %f40, %f39, %f78;
	add.s64 	%rd28, %rd28, %rd3;
	setp.lt.u64 	%p3, %rd28, %rd19;
	@%p3 bra 	$L__BB0_2;
$L__BB0_5:
	cvt.u32.u64 	%r9, %rd3;
	cvt.u32.u64 	%r10, %rd31;
	mov.u32 	%r11, %tid.y;
	mov.u32 	%r12, %tid.z;
	mov.u32 	%r13, %ntid.y;
	mad.lo.s32 	%r14, %r12, %r13, %r11;
	mad.lo.s32 	%r15, %r14, %r9, %r10;
	shl.b32 	%r16, %r15, 2;
	mov.u32 	%r17, sram;
	add.s32 	%r1, %r17, %r16;
	st.shared.f32 	[%r1], %f79;
	barrier.sync 	0;
	cvt.u64.u32 	%rd8, %r15;
	mul.lo.s32 	%r18, %r9, %r13;
	mov.u32 	%r19, %ntid.z;
	mul.lo.s32 	%r20, %r18, %r19;
	cvt.u64.u32 	%rd30, %r20;
	setp.lt.u32 	%p4, %r20, 2;
	@%p4 bra 	$L__BB0_10;
	mov.u64 	%rd29, %rd30;
$L__BB0_7:
	shr.u64 	%rd11, %rd29, 1;
	setp.le.u64 	%p5, %rd11, %rd8;
	@%p5 bra 	$L__BB0_9;
	ld.shared.f32 	%f41, [%r1];
	cvt.u32.u64 	%r21, %rd11;
	shl.b32 	%r22, %r21, 2;
	add.s32 	%r23, %r1, %r22;
	ld.shared.f32 	%f42, [%r23];
	max.f32 	%f43, %f41, %f42;
	st.shared.f32 	[%r1], %f43;
$L__BB0_9:
	barrier.sync 	0;
	setp.gt.u64 	%p6, %rd29, 3;
	mov.u64 	%rd29, %rd11;
	@%p6 bra 	$L__BB0_7;
$L__BB0_10:
	cvt.u32.u64 	%r24, %rd30;
	setp.lt.u32 	%p7, %r24, 2;
	ld.shared.f32 	%f10, [sram];
	sub.f32 	%f44, %f79, %f10;
	fma.rn.f32 	%f45, %f44, 0f3BBB989D, 0f3F000000;
	cvt.sat.f32.f32 	%f46, %f45;
	mov.f32 	%f47, 0f4B400001;
	mov.f32 	%f48, 0f437C0000;
	fma.rm.f32 	%f49, %f46, %f48, %f47;
	add.f32 	%f50, %f49, 0fCB40007F;
	neg.f32 	%f51, %f50;
	fma.rn.f32 	%f52, %f44, 0f3FB8AA3B, %f51;
	fma.rn.f32 	%f53, %f44, 0f32A57060, %f52;
	mov.b32 	%r25, %f49;
	shl.b32 	%r26, %r25, 23;
	mov.b32 	%f54, %r26;
	ex2.approx.ftz.f32 	%f55, %f53;
	mul.f32 	%f56, %f55, %f54;
	mul.f32 	%f57, %f78, %f56;
	st.shared.f32 	[%r1], %f57;
	barrier.sync 	0;
	@%p7 bra 	$L__BB0_14;
$L__BB0_11:
	shr.u64 	%rd13, %rd30, 1;
	setp.le.u64 	%p8, %rd13, %rd8;
	@%p8 bra 	$L__BB0_13;
	cvt.u32.u64 	%r27, %rd13;
	shl.b32 	%r28, %r27, 2;
	add.s32 	%r29, %r1, %r28;
	ld.shared.f32 	%f58, [%r29];
	ld.shared.f32 	%f59, [%r1];
	add.f32 	%f60, %f58, %f59;
	st.shared.f32 	[%r1], %f60;
$L__BB0_13:
	barrier.sync 	0;
	setp.gt.u64 	%p9, %rd30, 3;
	mov.u64 	%rd30, %rd13;
	@%p9 bra 	$L__BB0_11;
$L__BB0_14:
	setp.le.u64 	%p10, %rd19, %rd31;
	@%p10 bra 	$L__BB0_17;
	ld.shared.f32 	%f11, [sram];
	mul.lo.s64 	%rd14, %rd19, %rd4;
	cvta.to.global.u64 	%rd15, %rd18;
$L__BB0_16:
	add.s64 	%rd24, %rd31, %rd14;
	shl.b64 	%rd25, %rd24, 2;
	add.s64 	%rd26, %rd1, %rd25;
	ld.global.f32 	%f61, [%rd26];
	sub.f32 	%f62, %f61, %f10;
	fma.rn.f32 	%f63, %f62, 0f3BBB989D, 0f3F000000;
	cvt.sat.f32.f32 	%f64, %f63;
	mov.f32 	%f65, 0f4B400001;
	mov.f32 	%f66, 0f437C0000;
	fma.rm.f32 	%f67, %f64, %f66, %f65;
	add.f32 	%f68, %f67, 0fCB40007F;
	neg.f32 	%f69, %f68;
	fma.rn.f32 	%f70, %f62, 0f3FB8AA3B, %f69;
	fma.rn.f32 	%f71, %f62, 0f32A57060, %f70;
	mov.b32 	%r30, %f67;
	shl.b32 	%r31, %r30, 23;
	mov.b32 	%f72, %r31;
	ex2.approx.ftz.f32 	%f73, %f71;
	mul.f32 	%f74, %f73, %f72;
	div.rn.f32 	%f75, %f74, %f11;
	add.s64 	%rd27, %rd15, %rd25;
	st.global.f32 	[%rd27], %f75;
	add.s64 	%rd31, %rd31, %rd3;
	setp.lt.u64 	%p11, %rd31, %rd19;
	@%p11 bra 	$L__BB0_16;
$L__BB0_17:
	ret;

}


// ===== COMPILED SASS (sm_100) =====

	.target	sm_100

	.elftype	@"ET_EXEC"


//--------------------- .note.nv.tkinfo           --------------------------
	.section	.note.nv.tkinfo,"",@"SHT_NOTE"
	.sectionflags	@"SHF_NOTE_NV_TKINFO"
	.tkinfo
        /*0018*/ 	.word	0x00000002
        /*0030*/ 	.string	""
        /*0030*/ 	.string	"ptxas"
        /*0030*/ 	.string	"Cuda compilation tools, release 13.0, V13.0.88"
        /*0030*/ 	.string	"Build cuda_13.0.r13.0/compiler.36424714_0"
        /*0030*/ 	.string	"-arch sm_100 -m 64 "



//--------------------- .note.nv.cuinfo           --------------------------
	.section	.note.nv.cuinfo,"",@"SHT_NOTE"
	.sectionflags	@"SHF_NOTE_NV_CUINFO"
        /*0018*/ 	.short	0x0002
        /*001a*/ 	.short	0x0064
        /*001c*/ 	.short	0x0082
	.zero		2


//--------------------- .nv.info                  --------------------------
	.section	.nv.info,"",@"SHT_CUDA_INFO"
	.align	4


	//----- nvinfo : EIATTR_REGCOUNT
	.align		4
        /*0000*/ 	.byte	0x04, 0x2f
        /*0002*/ 	.short	(.L_1 - .L_0)
	.align		4
.L_0:
        /*0004*/ 	.word	index@(_Z14softmax_kernelPfS_mm)
        /*0008*/ 	.word	0x00000016


	//----- nvinfo : EIATTR_FRAME_SIZE
	.align		4
.L_1:
        /*000c*/ 	.byte	0x04, 0x11
        /*000e*/ 	.short	(.L_3 - .L_2)
	.align		4
.L_2:
        /*0010*/ 	.word	index@($__internal_0_$__cuda_sm3x_div_rn_noftz_f32_slowpath)
        /*0014*/ 	.word	0x00000000


	//----- nvinfo : EIATTR_FRAME_SIZE
	.align		4
.L_3:
        /*0018*/ 	.byte	0x04, 0x11
        /*001a*/ 	.short	(.L_5 - .L_4)
	.align		4
.L_4:
        /*001c*/ 	.word	index@(_Z14softmax_kernelPfS_mm)
        /*0020*/ 	.word	0x00000000


	//----- nvinfo : EIATTR_MIN_STACK_SIZE
	.align		4
.L_5:
        /*0024*/ 	.byte	0x04, 0x12
        /*0026*/ 	.short	(.L_7 - .L_6)
	.align		4
.L_6:
        /*0028*/ 	.word	index@(_Z14softmax_kernelPfS_mm)
        /*002c*/ 	.word	0x00000000
.L_7:


//--------------------- .nv.compat                --------------------------
	.section	.nv.compat,"",@"SHT_CUDA_COMPAT_INFO"
	.align	4
        /*0000*/ 	.byte	0x02, 0x09, 0x00, 0x00, 0x02, 0x02, 0x01, 0x00, 0x02, 0x05, 0x05, 0x00, 0x03, 0x07, 0x01, 0x01
        /*0010*/ 	.byte	0x02, 0x03, 0x00, 0x00, 0x02, 0x06, 0x01, 0x00, 0x04, 0x0b, 0x08, 0x00, 0x01, 0x00, 0x00, 0x00
        /*0020*/ 	.byte	0x00, 0x00, 0x00, 0x00


//--------------------- .nv.info._Z14softmax_kernelPfS_mm --------------------------
	.section	.nv.info._Z14softmax_kernelPfS_mm,"",@"SHT_CUDA_INFO"
	.sectionflags	@""
	.align	4


	//----- nvinfo : EIATTR_CUDA_API_VERSION
	.align		4
        /*0000*/ 	.byte	0x04, 0x37
        /*0002*/ 	.short	(.L_9 - .L_8)
.L_8:
        /*0004*/ 	.word	0x00000082


	//----- nvinfo : EIATTR_KPARAM_INFO
	.align		4
.L_9:
        /*0008*/ 	.byte	0x04, 0x17
        /*000a*/ 	.short	(.L_11 - .L_10)
.L_10:
        /*000c*/ 	.word	0x00000000
        /*0010*/ 	.short	0x0003
        /*0012*/ 	.short	0x0018
        /*0014*/ 	.byte	0x00, 0xf0, 0x21, 0x00


	//----- nvinfo : EIATTR_KPARAM_INFO
	.align		4
.L_11:
        /*0018*/ 	.byte	0x04, 0x17
        /*001a*/ 	.short	(.L_13 - .L_12)
.L_12:
        /*001c*/ 	.word	0x00000000
        /*0020*/ 	.short	0x0002
        /*0022*/ 	.short	0x0010
        /*0024*/ 	.byte	0x00, 0xf0, 0x21, 0x00


	//----- nvinfo : EIATTR_KPARAM_INFO
	.align		4
.L_13:
        /*0028*/ 	.byte	0x04, 0x17
        /*002a*/ 	.short	(.L_15 - .L_14)
.L_14:
        /*002c*/ 	.word	0x00000000
        /*0030*/ 	.short	0x0001
        /*0032*/ 	.short	0x0008
        /*0034*/ 	.byte	0x00, 0xf5, 0x21, 0x00


	//----- nvinfo : EIATTR_KPARAM_INFO
	.align		4
.L_15:
        /*0038*/ 	.byte	0x04, 0x17
        /*003a*/ 	.short	(.L_17 - .L_16)
.L_16:
        /*003c*/ 	.word	0x00000000
        /*0040*/ 	.short	0x0000
        /*0042*/ 	.short	0x0000
        /*0044*/ 	.byte	0x00, 0xf5, 0x21, 0x00


	//----- nvinfo : EIATTR_SPARSE_MMA_MASK
	.align		4
.L_17:
        /*0048*/ 	.byte	0x03, 0x50
        /*004a*/ 	.short	0x0000


	//----- nvinfo : EIATTR_MAXREG_COUNT
	.align		4
        /*004c*/ 	.byte	0x03, 0x1b
        /*004e*/ 	.short	0x00ff


	//----- nvinfo : EIATTR_NUM_BARRIERS
	.align		4
        /*0050*/ 	.byte	0x02, 0x4c
        /*0052*/ 	.byte	0x01
	.zero		1


	//----- nvinfo : EIATTR_MERCURY_ISA_VERSION
	.align		4
        /*0054*/ 	.byte	0x03, 0x5f
        /*0056*/ 	.short	0x0101


	//----- nvinfo : EIATTR_COOP_GROUP_MASK_REGIDS
	.align		4
        /*0058*/ 	.byte	0x04, 0x29
        /*005a*/ 	.short	(.L_19 - .L_18)


	//   ....[0]....
.L_18:
        /*005c*/ 	.word	0xffffffff


	//   ....[1]....
        /*0060*/ 	.word	0xffffffff


	//   ....[2]....
        /*0064*/ 	.word	0xffffffff


	//   ....[3]....
        /*0068*/ 	.word	0xffffffff


	//----- nvinfo : EIATTR_COOP_GROUP_INSTR_OFFSETS
	.align		4
.L_19:
        /*006c*/ 	.byte	0x04, 0x28
        /*006e*/ 	.short	(.L_21 - .L_20)


	//   ....[0]....
.L_20:
        /*0070*/ 	.word	0x000004c0


	//   ....[1]....
        /*0074*/ 	.word	0x00000590


	//   ....[2]....
        /*0078*/ 	.word	0x00000710


	//   ....[3]....
        /*007c*/ 	.word	0x000007c0


	//----- nvinfo : EIATTR_VRC_CTA_INIT_COUNT
	.align		4
.L_21:
        /*0080*/ 	.byte	0x02, 0x4a
	.zero		1
	.zero		1


	//----- nvinfo : EIATTR_EXIT_INSTR_OFFSETS
	.align		4
        /*0084*/ 	.byte	0x04, 0x1c
        /*0086*/ 	.short	(.L_23 - .L_22)


	//   ....[0]....
.L_22:
        /*0088*/ 	.word	0x00000850


	//   ....[1]....
        /*008c*/ 	.word	0x00000b70


	//----- nvinfo : EIATTR_CRS_STACK_SIZE
	.align		4
.L_23:
        /*0090*/ 	.byte	0x04, 0x1e
        /*0092*/ 	.short	(.L_25 - .L_24)
.L_24:
        /*0094*/ 	.word	0x00000000


	//----- nvinfo : EIATTR_CBANK_PARAM_SIZE
	.align		4
.L_25:
        /*0098*/ 	.byte	0x03, 0x19
        /*009a*/ 	.short	0x0020


	//----- nvinfo : EIATTR_PARAM_CBANK
	.align		4
        /*009c*/ 	.byte	0x04, 0x0a
        /*009e*/ 	.short	(.L_27 - .L_26)
	.align		4
.L_26:
        /*00a0*/ 	.word	index@(.nv.constant0._Z14softmax_kernelPfS_mm)
        /*00a4*/ 	.short	0x0380
        /*00a6*/ 	.short	0x0020


	//----- nvinfo : EIATTR_SW_WAR
	.align		4
.L_27:
        /*00a8*/ 	.byte	0x04, 0x36
        /*00aa*/ 	.short	(.L_29 - .L_28)
.L_28:
        /*00ac*/ 	.word	0x00000008
.L_29:


//--------------------- .nv.callgraph             --------------------------
	.section	.nv.callgraph,"",@"SHT_CUDA_CALLGRAPH"
	.align	4
	.sectionentsize	8
	.align		4
        /*0000*/ 	.word	0x00000000
	.align		4
        /*0004*/ 	.word	0xffffffff
	.align		4
        /*0008*/ 	.word	0x00000000
	.align		4
        /*000c*/ 	.word	0xfffffffe
	.align		4
        /*0010*/ 	.word	0x00000000
	.align		4
        /*0014*/ 	.word	0xfffffffd
	.align		4
        /*0018*/ 	.word	0x00000000
	.align		4
        /*001c*/ 	.word	0xfffffffc


//--------------------- .text._Z14softmax_kernelPfS_mm --------------------------
	.section	.text._Z14softmax_kernelPfS_mm,"ax",@progbits
	.align	128
        .global         _Z14softmax_kernelPfS_mm
        .type           _Z14softmax_kernelPfS_mm,@function
        .size           _Z14softmax_kernelPfS_mm,(.L_x_24 - _Z14softmax_kernelPfS_mm)
        .other          _Z14softmax_kernelPfS_mm,@"STO_CUDA_ENTRY STV_DEFAULT"
_Z14softmax_kernelPfS_mm:
.text._Z14softmax_kernelPfS_mm:
[----:B------:R-:W-:Y:S01]  /*0000*/  LDC R1, c[0x0][0x37c] ;  /* 0x0000df00ff017b82 */ /* 0x000fe20000000800 */
[----:B------:R-:W0:Y:S01]  /*0010*/  S2R R2, SR_TID.X ;  /* 0x0000000000027919 */ /* 0x000e220000002100 */
[----:B------:R-:W0:Y:S06]  /*0020*/  LDCU.64 UR4, c[0x0][0x398] ;  /* 0x00007300ff0477ac */ /* 0x000e2c0008000a00 */
[----:B------:R-:W1:Y:S01]  /*0030*/  S2UR UR11, SR_CTAID.X ;  /* 0x00000000000b79c3 */ /* 0x000e620000002500 */
[----:B------:R-:W-:Y:S01]  /*0040*/  BSSY.RECONVERGENT B0, `(.L_x_0) ;  /* 0x0000037000007945 */ /* 0x000fe20003800200 */
[----:B------:R-:W-:Y:S01]  /*0050*/  IMAD.MOV.U32 R7, RZ, RZ, RZ ;  /* 0x000000ffff077224 */ /* 0x000fe200078e00ff */
[----:B------:R-:W2:Y:S01]  /*0060*/  LDCU.64 UR8, c[0x0][0x358] ;  /* 0x00006b00ff0877ac */ /* 0x000ea20008000a00 */
[----:B------:R-:W-:-:S02]  /*0070*/  IMAD.MOV.U32 R9, RZ, RZ, -0x800000 ;  /* 0xff800000ff097424 */ /* 0x000fc400078e00ff */
[----:B------:R-:W-:Y:S01]  /*0080*/  IMAD.MOV.U32 R0, RZ, RZ, RZ ;  /* 0x000000ffff007224 */ /* 0x000fe200078e00ff */
[----:B------:R-:W3:Y:S01]  /*0090*/  LDCU UR10, c[0x0][0x360] ;  /* 0x00006c00ff0a77ac */ /* 0x000ee20008000800 */
[----:B------:R-:W4:Y:S01]  /*00a0*/  LDCU.64 UR6, c[0x0][0x380] ;  /* 0x00007000ff0677ac */ /* 0x000f220008000a00 */
[----:B0-----:R-:W-:-:S04]  /*00b0*/  ISETP.GE.U32.AND P0, PT, R2, UR4, PT ;  /* 0x0000000402007c0c */ /* 0x001fc8000bf06070 */
[----:B------:R-:W-:-:S13]  /*00c0*/  ISETP.GE.U32.AND.EX P0, PT, RZ, UR5, PT, P0 ;  /* 0x00000005ff007c0c */ /* 0x000fda000bf06100 */
[----:B-1234-:R-:W-:Y:S05]  /*00d0*/  @P0 BRA `(.L_x_1) ;  /* 0x0000000000b40947 */ /* 0x01efea0003800000 */
[----:B------:R-:W0:Y:S01]  /*00e0*/  LDC.64 R4, c[0x0][0x398] ;  /* 0x0000e600ff047b82 */ /* 0x000e220000000a00 */
[----:B------:R-:W-:Y:S02]  /*00f0*/  HFMA2 R0, -RZ, RZ, 0, 0 ;  /* 0x00000000ff007431 */ /* 0x000fe400000001ff */
[----:B------:R-:W-:Y:S02]  /*0100*/  IMAD.MOV.U32 R9, RZ, RZ, -0x800000 ;  /* 0xff800000ff097424 */ /* 0x000fe400078e00ff */
[----:B------:R-:W-:Y:S02]  /*0110*/  IMAD.MOV.U32 R6, RZ, RZ, R2 ;  /* 0x000000ffff067224 */ /* 0x000fe400078e0002 */
[----:B------:R-:W-:-:S07]  /*0120*/  IMAD.MOV.U32 R3, RZ, RZ, R7 ;  /* 0x000000ffff037224 */ /* 0x000fce00078e0007 */
.L_x_4:
[----:B------:R-:W-:Y:S01]  /*0130*/  MOV R10, R6 ;  /* 0x00000006000a7202 */ /* 0x000fe20000000f00 */
[----:B------:R-:W-:-:S04]  /*0140*/  IMAD.MOV.U32 R11, RZ, RZ, R3 ;  /* 0x000000ffff0b7224 */ /* 0x000fc800078e0003 */
[----:B0-----:R-:W-:-:S04]  /*0150*/  IMAD.WIDE.U32 R10, R4, UR11, R10 ;  /* 0x0000000b040a7c25 */ /* 0x001fc8000f8e000a */
[----:B------:R-:W-:Y:S01]  /*0160*/  IMAD R11, R5, UR11, R11 ;  /* 0x0000000b050b7c24 */ /* 0x000fe2000f8e020b */
[----:B------:R-:W-:-:S04]  /*0170*/  LEA R12, P0, R10, UR6, 0x2 ;  /* 0x000000060a0c7c11 */ /* 0x000fc8000f8010ff */
[----:B------:R-:W-:-:S05]  /*0180*/  LEA.HI.X R13, R10, UR7, R11, 0x2, P0 ;  /* 0x000000070a0d7c11 */ /* 0x000fca00080f140b */
[----:B------:R-:W2:Y:S01]  /*0190*/  LDG.E R12, desc[UR8][R12.64] ;  /* 0x000000080c0c7981 */ /* 0x000ea2000c1e1900 */
[----:B------:R-:W-:Y:S01]  /*01a0*/  BSSY.RECONVERGENT B1, `(.L_x_2) ;  /* 0x0000011000017945 */ /* 0x000fe20003800200 */
[----:B------:R-:W-:Y:S01]  /*01b0*/  IMAD.MOV.U32 R15, RZ, RZ, 0x3bbb989d ;  /* 0x3bbb989dff0f7424 */ /* 0x000fe200078e00ff */
[----:B--2---:R-:W-:-:S13]  /*01c0*/  FSETP.GT.AND P0, PT, R12, R9, PT ;  /* 0x000000090c00720b */ /* 0x004fda0003f04000 */
[----:B------:R-:W-:Y:S05]  /*01d0*/  @!P0 BRA `(.L_x_3) ;  /* 0x0000000000348947 */ /* 0x000fea0003800000 */
[----:B------:R-:W-:Y:S02]  /*01e0*/  IMAD.MOV.U32 R11, RZ, RZ, 0x3bbb989d ;  /* 0x3bbb989dff0b7424 */ /* 0x000fe400078e00ff */
[----:B------:R-:W-:Y:S01]  /*01f0*/  FADD R8, R9, -R12 ;  /* 0x8000000c09087221 */ /* 0x000fe20000000000 */
[----:B------:R-:W-:-:S03]  /*0200*/  MOV R10, 0x437c0000 ;  /* 0x437c0000000a7802 */ /* 0x000fc60000000f00 */
[----:B------:R-:W-:-:S04]  /*0210*/  FFMA.SAT R9, R8, R11, 0.5 ;  /* 0x3f00000008097423 */ /* 0x000fc8000000200b */
[----:B------:R-:W-:-:S04]  /*0220*/  FFMA.RM R9, R9, R10, 12582913 ;  /* 0x4b40000109097423 */ /* 0x000fc8000000400a */
[C---:B------:R-:W-:Y:S01]  /*0230*/  FADD R11, R9.reuse, -12583039 ;  /* 0xcb40007f090b7421 */ /* 0x040fe20000000000 */
[----:B------:R-:W-:-:S03]  /*0240*/  IMAD.SHL.U32 R9, R9, 0x800000, RZ ;  /* 0x0080000009097824 */ /* 0x000fc600078e00ff */
[----:B------:R-:W-:-:S04]  /*0250*/  FFMA R11, R8, 1.4426950216293334961, -R11 ;  /* 0x3fb8aa3b080b7823 */ /* 0x000fc8000000080b */
[----:B------:R-:W-:-:S04]  /*0260*/  FFMA R11, R8, 1.925963033500011079e-08, R11 ;  /* 0x32a57060080b7823 */ /* 0x000fc8000000000b */
[----:B------:R-:W0:Y:S02]  /*0270*/  MUFU.EX2 R8, R11 ;  /* 0x0000000b00087308 */ /* 0x000e240000000800 */
[----:B0-----:R-:W-:Y:S01]  /*0280*/  FMUL R13, R9, R8 ;  /* 0x00000008090d7220 */ /* 0x001fe20000400000 */
[----:B------:R-:W-:-:S03]  /*0290*/  IMAD.MOV.U32 R9, RZ, RZ, R12 ;  /* 0x000000ffff097224 */ /* 0x000fc600078e000c */
[----:B------:R-:W-:-:S07]  /*02a0*/  FMUL R0, R0, R13 ;  /* 0x0000000d00007220 */ /* 0x000fce0000400000 */
.L_x_3:
[----:B------:R-:W-:Y:S05]  /*02b0*/  BSYNC.RECONVERGENT B1 ;  /* 0x0000000000017941 */ /* 0x000fea0003800200 */
.L_x_2:
[----:B------:R-:W-:Y:S01]  /*02c0*/  FADD R8, -R9, R12 ;  /* 0x0000000c09087221 */ /* 0x000fe20000000100 */
[----:B------:R-:W-:Y:S01]  /*02d0*/  IMAD.MOV.U32 R11, RZ, RZ, 0x437c0000 ;  /* 0x437c0000ff0b7424 */ /* 0x000fe200078e00ff */
[----:B------:R-:W-:Y:S02]  /*02e0*/  IADD3 R6, P0, PT, R6, UR10, RZ ;  /* 0x0000000a06067c10 */ /* 0x000fe4000ff1e0ff */
[----:B------:R-:W-:Y:S02]  /*02f0*/  FFMA.SAT R10, R8, R15, 0.5 ;  /* 0x3f000000080a7423 */ /* 0x000fe4000000200f */
[----:B------:R-:W-:Y:S02]  /*0300*/  IADD3.X R3, PT, PT, RZ, R3, RZ, P0, !PT ;  /* 0x00000003ff037210 */ /* 0x000fe400007fe4ff */
[----:B------:R-:W-:Y:S01]  /*0310*/  FFMA.RM R10, R10, R11, 12582913 ;  /* 0x4b4000010a0a7423 */ /* 0x000fe2000000400b */
[----:B------:R-:W-:-:S03]  /*0320*/  ISETP.GE.U32.AND P0, PT, R6, R4, PT ;  /* 0x000000040600720c */ /* 0x000fc60003f06070 */
[C---:B------:R-:W-:Y:S01]  /*0330*/  FADD R11, R10.reuse, -12583039 ;  /* 0xcb40007f0a0b7421 */ /* 0x040fe20000000000 */
[----:B------:R-:W-:Y:S01]  /*0340*/  ISETP.GE.U32.AND.EX P0, PT, R3, R5, PT, P0 ;  /* 0x000000050300720c */ /* 0x000fe20003f06100 */
[----:B------:R-:W-:Y:S02]  /*0350*/  IMAD.SHL.U32 R13, R10, 0x800000, RZ ;  /* 0x008000000a0d7824 */ /* 0x000fe400078e00ff */
[----:B------:R-:W-:-:S04]  /*0360*/  FFMA R11, R8, 1.4426950216293334961, -R11 ;  /* 0x3fb8aa3b080b7823 */ /* 0x000fc8000000080b */
[----:B------:R-:W-:-:S06]  /*0370*/  FFMA R11, R8, 1.925963033500011079e-08, R11 ;  /* 0x32a57060080b7823 */ /* 0x000fcc000000000b */
[----:B------:R-:W0:Y:S02]  /*0380*/  MUFU.EX2 R11, R11 ;  /* 0x0000000b000b7308 */ /* 0x000e240000000800 */
[----:B0-----:R-:W-:Y:S01]  /*0390*/  FFMA R0, R13, R11, R0 ;  /* 0x0000000b0d007223 */ /* 0x001fe20000000000 */
[----:B------:R-:W-:Y:S06]  /*03a0*/  @!P0 BRA `(.L_x_4) ;  /* 0xfffffffc00608947 */ /* 0x000fec000383ffff */
.L_x_1:
[----:B------:R-:W-:Y:S05]  /*03b0*/  BSYNC.RECONVERGENT B0 ;  /* 0x0000000000007941 */ /* 0x000fea0003800200 */
.L_x_0:
[----:B------:R-:W0:Y:S01]  /*03c0*/  S2R R3, SR_TID.Y ;  /* 0x0000000000037919 */ /* 0x000e220000002200 */
[----:B------:R-:W1:Y:S01]  /*03d0*/  S2UR UR5, SR_CgaCtaId ;  /* 0x00000000000579c3 */ /* 0x000e620000008800 */
[----:B------:R-:W2:Y:S01]  /*03e0*/  LDCU UR6, c[0x0][0x364] ;  /* 0x00006c80ff0677ac */ /* 0x000ea20008000800 */
[----:B------:R-:W-:Y:S01]  /*03f0*/  IMAD.MOV.U32 R5, RZ, RZ, RZ ;  /* 0x000000ffff057224 */ /* 0x000fe200078e00ff */
[----:B------:R-:W0:Y:S01]  /*0400*/  S2R R4, SR_TID.Z ;  /* 0x0000000000047919 */ /* 0x000e220000002300 */
[----:B------:R-:W-:Y:S01]  /*0410*/  UMOV UR4, 0x400 ;  /* 0x0000040000047882 */ /* 0x000fe20000000000 */
[----:B------:R-:W3:Y:S01]  /*0420*/  LDCU UR7, c[0x0][0x368] ;  /* 0x00006d00ff0777ac */ /* 0x000ee20008000800 */
[----:B-1----:R-:W-:Y:S02]  /*0430*/  ULEA UR4, UR5, UR4, 0x18 ;  /* 0x0000000405047291 */ /* 0x002fe4000f8ec0ff */
[----:B--2---:R-:W-:-:S04]  /*0440*/  UIMAD UR5, UR10, UR6, URZ ;  /* 0x000000060a0572a4 */ /* 0x004fc8000f8e02ff */
[----:B---3--:R-:W-:-:S04]  /*0450*/  UIMAD UR5, UR5, UR7, URZ ;  /* 0x00000007050572a4 */ /* 0x008fc8000f8e02ff */
[----:B------:R-:W-:Y:S01]  /*0460*/  UISETP.GE.U32.AND UP0, UPT, UR5, 0x2, UPT ;  /* 0x000000020500788c */ /* 0x000fe2000bf06070 */
[----:B0-----:R-:W-:Y:S01]  /*0470*/  IMAD R3, R4, UR6, R3 ;  /* 0x0000000604037c24 */ /* 0x001fe2000f8e0203 */
[----:B------:R-:W-:-:S03]  /*0480*/  MOV R8, UR5 ;  /* 0x0000000500087c02 */ /* 0x000fc60008000f00 */
[----:B------:R-:W-:-:S05]  /*0490*/  IMAD R3, R3, UR10, R2 ;  /* 0x0000000a03037c24 */ /* 0x000fca000f8e0202 */
[----:B------:R-:W-:-:S05]  /*04a0*/  LEA R4, R3, UR4, 0x2 ;  /* 0x0000000403047c11 */ /* 0x000fca000f8e10ff */
[----:B------:R0:W-:Y:S01]  /*04b0*/  STS [R4], R9 ;  /* 0x0000000904007388 */ /* 0x0001e20000000800 */
[----:B------:R-:W-:Y:S06]  /*04c0*/  BAR.SYNC.DEFER_BLOCKING 0x0 ;  /* 0x0000000000007b1d */ /* 0x000fec0000010000 */
[----:B------:R-:W-:Y:S05]  /*04d0*/  BRA.U !UP0, `(.L_x_5) ;  /* 0x0000000108447547 */ /* 0x000fea000b800000 */
[----:B------:R-:W-:Y:S02]  /*04e0*/  IMAD.MOV.U32 R12, RZ, RZ, R8 ;  /* 0x000000ffff0c7224 */ /* 0x000fe400078e0008 */
[----:B------:R-:W-:-:S07]  /*04f0*/  IMAD.MOV.U32 R13, RZ, RZ, R5 ;  /* 0x000000ffff0d7224 */ /* 0x000fce00078e0005 */
.L_x_6:
[--C-:B------:R-:W-:Y:S02]  /*0500*/  SHF.R.U64 R14, R12, 0x1, R13.reuse ;  /* 0x000000010c0e7819 */ /* 0x100fe4000000120d */
[----:B------:R-:W-:Y:S02]  /*0510*/  SHF.R.U32.HI R15, RZ, 0x1, R13 ;  /* 0x00000001ff0f7819 */ /* 0x000fe4000001160d */
[----:B------:R-:W-:-:S04]  /*0520*/  ISETP.GT.U32.AND P0, PT, R14, R3, PT ;  /* 0x000000030e00720c */ /* 0x000fc80003f04070 */
[----:B------:R-:W-:-:S13]  /*0530*/  ISETP.GT.U32.AND.EX P0, PT, R15, RZ, PT, P0 ;  /* 0x000000ff0f00720c */ /* 0x000fda0003f04100 */
[----:B------:R-:W-:Y:S01]  /*0540*/  @P0 LEA R10, R14, R4, 0x2 ;  /* 0x000000040e0a0211 */ /* 0x000fe200078e10ff */
[----:B------:R-:W-:Y:S04]  /*0550*/  @P0 LDS R6, [R4] ;  /* 0x0000000004060984 */ /* 0x000fe80000000800 */
[----:B------:R-:W1:Y:S02]  /*0560*/  @P0 LDS R11, [R10] ;  /* 0x000000000a0b0984 */ /* 0x000e640000000800 */
[----:B-1----:R-:W-:-:S05]  /*0570*/  @P0 FMNMX R11, R6, R11, !PT ;  /* 0x0000000b060b0209 */ /* 0x002fca0007800000 */
[----:B------:R1:W-:Y:S01]  /*0580*/  @P0 STS [R4], R11 ;  /* 0x0000000b04000388 */ /* 0x0003e20000000800 */
[----:B------:R-:W-:Y:S01]  /*0590*/  BAR.SYNC.DEFER_BLOCKING 0x0 ;  /* 0x0000000000007b1d */ /* 0x000fe20000010000 */
[----:B------:R-:W-:Y:S01]  /*05a0*/  ISETP.GT.U32.AND P0, PT, R12, 0x3, PT ;  /* 0x000000030c00780c */ /* 0x000fe20003f04070 */
[----:B------:R-:W-:-:S03]  /*05b0*/  IMAD.MOV.U32 R12, RZ, RZ, R14 ;  /* 0x000000ffff0c7224 */ /* 0x000fc600078e000e */
[----:B------:R-:W-:Y:S01]  /*05c0*/  ISETP.GT.U32.AND.EX P0, PT, R13, RZ, PT, P0 ;  /* 0x000000ff0d00720c */ /* 0x000fe20003f04100 */
[----:B------:R-:W-:-:S12]  /*05d0*/  IMAD.MOV.U32 R13, RZ, RZ, R15 ;  /* 0x000000ffff0d7224 */ /* 0x000fd800078e000f */
[----:B-1----:R-:W-:Y:S05]  /*05e0*/  @P0 BRA `(.L_x_6) ;  /* 0xfffffffc00c40947 */ /* 0x002fea000383ffff */
.L_x_5:
[----:B------:R-:W1:Y:S01]  /*05f0*/  S2UR UR5, SR_CgaCtaId ;  /* 0x00000000000579c3 */ /* 0x000e620000008800 */
[----:B------:R-:W-:Y:S01]  /*0600*/  UMOV UR4, 0x400 ;  /* 0x0000040000047882 */ /* 0x000fe20000000000 */
[----:B------:R-:W-:Y:S02]  /*0610*/  HFMA2 R10, -RZ, RZ, 0.96630859375, -0.0022525787353515625 ;  /* 0x3bbb989dff0a7431 */ /* 0x000fe400000001ff */
[----:B------:R-:W-:Y:S01]  /*0620*/  IMAD.MOV.U32 R11, RZ, RZ, 0x437c0000 ;  /* 0x437c0000ff0b7424 */ /* 0x000fe200078e00ff */
[----:B------:R-:W-:Y:S01]  /*0630*/  ISETP.GE.U32.AND P0, PT, R8, 0x2, PT ;  /* 0x000000020800780c */ /* 0x000fe20003f06070 */
[----:B-1----:R-:W-:-:S09]  /*0640*/  ULEA UR4, UR5, UR4, 0x18 ;  /* 0x0000000405047291 */ /* 0x002fd2000f8ec0ff */
[----:B------:R-:W0:Y:S02]  /*0650*/  LDS R6, [UR4] ;  /* 0x00000004ff067984 */ /* 0x000e240008000800 */
[----:B0-----:R-:W-:-:S04]  /*0660*/  FADD R9, -R6, R9 ;  /* 0x0000000906097221 */ /* 0x001fc80000000100 */
[----:B------:R-:W-:-:S04]  /*0670*/  FFMA.SAT R10, R9, R10, 0.5 ;  /* 0x3f000000090a7423 */ /* 0x000fc8000000200a */
[----:B------:R-:W-:-:S04]  /*0680*/  FFMA.RM R10, R10, R11, 12582913 ;  /* 0x4b4000010a0a7423 */ /* 0x000fc8000000400b */
[C---:B------:R-:W-:Y:S01]  /*0690*/  FADD R12, R10.reuse, -12583039 ;  /* 0xcb40007f0a0c7421 */ /* 0x040fe20000000000 */
[----:B------:R-:W-:-:S03]  /*06a0*/  IMAD.SHL.U32 R10, R10, 0x800000, RZ ;  /* 0x008000000a0a7824 */ /* 0x000fc600078e00ff */
[----:B------:R-:W-:-:S04]  /*06b0*/  FFMA R12, R9, 1.4426950216293334961, -R12 ;  /* 0x3fb8aa3b090c7823 */ /* 0x000fc8000000080c */
[----:B------:R-:W-:-:S04]  /*06c0*/  FFMA R12, R9, 1.925963033500011079e-08, R12 ;  /* 0x32a57060090c7823 */ /* 0x000fc8000000000c */
[----:B------:R-:W0:Y:S02]  /*06d0*/  MUFU.EX2 R9, R12 ;  /* 0x0000000c00097308 */ /* 0x000e240000000800 */
[----:B0-----:R-:W-:-:S04]  /*06e0*/  FMUL R9, R10, R9 ;  /* 0x000000090a097220 */ /* 0x001fc80000400000 */
[----:B------:R-:W-:-:S05]  /*06f0*/  FMUL R9, R9, R0 ;  /* 0x0000000009097220 */ /* 0x000fca0000400000 */
[----:B------:R0:W-:Y:S01]  /*0700*/  STS [R4], R9 ;  /* 0x0000000904007388 */ /* 0x0001e20000000800 */
[----:B------:R-:W-:Y:S06]  /*0710*/  BAR.SYNC.DEFER_BLOCKING 0x0 ;  /* 0x0000000000007b1d */ /* 0x000fec0000010000 */
[----:B------:R-:W-:Y:S05]  /*0720*/  @!P0 BRA `(.L_x_7) ;  /* 0x00000000003c8947 */ /* 0x000fea0003800000 */
.L_x_8:
[--C-:B------:R-:W-:Y:S02]  /*0730*/  SHF.R.U64 R10, R8, 0x1, R5.reuse ;  /* 0x00000001080a7819 */ /* 0x100fe40000001205 */
[----:B------:R-:W-:Y:S02]  /*0740*/  SHF.R.U32.HI R11, RZ, 0x1, R5 ;  /* 0x00000001ff0b7819 */ /* 0x000fe40000011605 */
[----:B------:R-:W-:-:S04]  /*0750*/  ISETP.GT.U32.AND P0, PT, R10, R3, PT ;  /* 0x000000030a00720c */ /* 0x000fc80003f04070 */
[----:B------:R-:W-:-:S13]  /*0760*/  ISETP.GT.U32.AND.EX P0, PT, R11, RZ, PT, P0 ;  /* 0x000000ff0b00720c */ /* 0x000fda0003f04100 */
[----:B------:R-:W-:Y:S01]  /*0770*/  @P0 LEA R0, R10, R4, 0x2 ;  /* 0x000000040a000211 */ /* 0x000fe200078e10ff */
[----:B0-----:R-:W-:Y:S05]  /*0780*/  @P0 LDS R9, [R4] ;  /* 0x0000000004090984 */ /* 0x001fea0000000800 */
[----:B------:R-:W0:Y:S02]  /*0790*/  @P0 LDS R0, [R0] ;  /* 0x0000000000000984 */ /* 0x000e240000000800 */
[----:B0-----:R-:W-:-:S05]  /*07a0*/  @P0 FADD R9, R0, R9 ;  /* 0x0000000900090221 */ /* 0x001fca0000000000 */
[----:B------:R1:W-:Y:S01]  /*07b0*/  @P0 STS [R4], R9 ;  /* 0x0000000904000388 */ /* 0x0003e20000000800 */
[----:B------:R-:W-:Y:S01]  /*07c0*/  BAR.SYNC.DEFER_BLOCKING 0x0 ;  /* 0x0000000000007b1d */ /* 0x000fe20000010000 */
[----:B------:R-:W-:Y:S01]  /*07d0*/  ISETP.GT.U32.AND P0, PT, R8, 0x3, PT ;  /* 0x000000030800780c */ /* 0x000fe20003f04070 */
[----:B------:R-:W-:-:S03]  /*07e0*/  IMAD.MOV.U32 R8, RZ, RZ, R10 ;  /* 0x000000ffff087224 */ /* 0x000fc600078e000a */
[----:B------:R-:W-:Y:S01]  /*07f0*/  ISETP.GT.U32.AND.EX P0, PT, R5, RZ, PT, P0 ;  /* 0x000000ff0500720c */ /* 0x000fe20003f04100 */
[----:B------:R-:W-:-:S12]  /*0800*/  IMAD.MOV.U32 R5, RZ, RZ, R11 ;  /* 0x000000ffff057224 */ /* 0x000fd800078e000b */
[----:B-1----:R-:W-:Y:S05]  /*0810*/  @P0 BRA `(.L_x_8) ;  /* 0xfffffffc00c40947 */ /* 0x002fea000383ffff */
.L_x_7:
[----:B------:R-:W1:Y:S02]  /*0820*/  LDCU.64 UR4, c[0x0][0x398] ;  /* 0x00007300ff0477ac */ /* 0x000e640008000a00 */
[----:B-1----:R-:W-:-:S04]  /*0830*/  ISETP.GE.U32.AND P0, PT, R2, UR4, PT ;  /* 0x0000000402007c0c */ /* 0x002fc8000bf06070 */
[----:B------:R-:W-:-:S13]  /*0840*/  ISETP.GE.U32.AND.EX P0, PT, R7, UR5, PT, P0 ;  /* 0x0000000507007c0c */ /* 0x000fda000bf06100 */
[----:B------:R-:W-:Y:S05]  /*0850*/  @P0 EXIT ;  /* 0x000000000000094d */ /* 0x000fea0003800000 */
[----:B------:R-:W1:Y:S01]  /*0860*/  S2UR UR5, SR_CgaCtaId ;  /* 0x00000000000579c3 */ /* 0x000e620000008800 */
[----:B------:R-:W-:Y:S01]  /*0870*/  UMOV UR4, 0x400 ;  /* 0x0000040000047882 */ /* 0x000fe20000000000 */
[----:B------:R-:W2:Y:S01]  /*0880*/  LDCU.64 UR12, c[0x0][0x398] ;  /* 0x00007300ff0c77ac */ /* 0x000ea20008000a00 */
[----:B------:R-:W3:Y:S05]  /*0890*/  LDCU.64 UR6, c[0x0][0x380] ;  /* 0x00007000ff0677ac */ /* 0x000eea0008000a00 */
[----:B0-----:R-:W0:Y:S01]  /*08a0*/  LDC.64 R4, c[0x0][0x398] ;  /* 0x0000e600ff047b82 */ /* 0x001e220000000a00 */
[----:B-1----:R-:W-:-:S09]  /*08b0*/  ULEA UR4, UR5, UR4, 0x18 ;  /* 0x0000000405047291 */ /* 0x002fd2000f8ec0ff */
[----:B------:R-:W1:Y:S02]  /*08c0*/  LDS R3, [UR4] ;  /* 0x00000004ff037984 */ /* 0x000e640008000800 */
[----:B--23--:R-:W4:Y:S02]  /*08d0*/  LDCU.64 UR4, c[0x0][0x388] ;  /* 0x00007100ff0477ac */ /* 0x00cf240008000a00 */
.L_x_11:
[----:B------:R-:W-:Y:S01]  /*08e0*/  MOV R8, R2 ;  /* 0x0000000200087202 */ /* 0x000fe20000000f00 */
[----:B------:R-:W-:-:S04]  /*08f0*/  IMAD.MOV.U32 R9, RZ, RZ, R7 ;  /* 0x000000ffff097224 */ /* 0x000fc800078e0007 */
[----:B0-----:R-:W-:-:S04]  /*0900*/  IMAD.WIDE.U32 R10, R4, UR11, R8 ;  /* 0x0000000b040a7c25 */ /* 0x001fc8000f8e0008 */
[----:B------:R-:W-:Y:S02]  /*0910*/  IMAD R9, R5, UR11, R11 ;  /* 0x0000000b05097c24 */ /* 0x000fe4000f8e020b */
[----:B------:R-:W-:-:S03]  /*0920*/  IMAD.SHL.U32 R8, R10, 0x4, RZ ;  /* 0x000000040a087824 */ /* 0x000fc600078e00ff */
[----:B------:R-:W-:Y:S02]  /*0930*/  SHF.L.U64.HI R9, R10, 0x2, R9 ;  /* 0x000000020a097819 */ /* 0x000fe40000010209 */
[----:B------:R-:W-:-:S04]  /*0940*/  IADD3 R10, P0, PT, R8, UR6, RZ ;  /* 0x00000006080a7c10 */ /* 0x000fc8000ff1e0ff */
[----:B------:R-:W-:-:S06]  /*0950*/  IADD3.X R11, PT, PT, R9, UR7, RZ, P0, !PT ;  /* 0x00000007090b7c10 */ /* 0x000fcc00087fe4ff */
[----:B------:R-:W2:Y:S01]  /*0960*/  LDG.E R11, desc[UR8][R10.64] ;  /* 0x000000080a0b7981 */ /* 0x000ea2000c1e1900 */
[----:B------:R-:W-:Y:S02]  /*0970*/  HFMA2 R13, -RZ, RZ, 0.96630859375, -0.0022525787353515625 ;  /* 0x3bbb989dff0d7431 */ /* 0x000fe400000001ff */
[----:B------:R-:W-:Y:S01]  /*0980*/  IMAD.MOV.U32 R15, RZ, RZ, 0x437c0000 ;  /* 0x437c0000ff0f7424 */ /* 0x000fe200078e00ff */
[----:B-1----:R-:W0:Y:S01]  /*0990*/  MUFU.RCP R14, R3 ;  /* 0x00000003000e7308 */ /* 0x002e220000001000 */
[----:B------:R-:W-:Y:S01]  /*09a0*/  BSSY.RECONVERGENT B0, `(.L_x_9) ;  /* 0x0000014000007945 */ /* 0x000fe20003800200 */
[----:B--2---:R-:W-:Y:S01]  /*09b0*/  FADD R0, -R6, R11 ;  /* 0x0000000b06007221 */ /* 0x004fe20000000100 */
[----:B0-----:R-:W-:-:S03]  /*09c0*/  FFMA R11, -R3, R14, 1 ;  /* 0x3f800000030b7423 */ /* 0x001fc6000000010e */
[----:B------:R-:W-:Y:S01]  /*09d0*/  FFMA.SAT R12, R0, R13, 0.5 ;  /* 0x3f000000000c7423 */ /* 0x000fe2000000200d */
[----:B------:R-:W-:-:S03]  /*09e0*/  FFMA R11, R14, R11, R14 ;  /* 0x0000000b0e0b7223 */ /* 0x000fc6000000000e */
[----:B------:R-:W-:-:S04]  /*09f0*/  FFMA.RM R12, R12, R15, 12582913 ;  /* 0x4b4000010c0c7423 */ /* 0x000fc8000000400f */
[----:B------:R-:W-:-:S04]  /*0a00*/  FADD R13, R12, -12583039 ;  /* 0xcb40007f0c0d7421 */ /* 0x000fc80000000000 */
[----:B------:R-:W-:-:S04]  /*0a10*/  FFMA R13, R0, 1.4426950216293334961, -R13 ;  /* 0x3fb8aa3b000d7823 */ /* 0x000fc8000000080d */
[----:B------:R-:W-:Y:S01]  /*0a20*/  FFMA R13, R0, 1.925963033500011079e-08, R13 ;  /* 0x32a57060000d7823 */ /* 0x000fe2000000000d */
[----:B------:R-:W-:-:S05]  /*0a30*/  IMAD.SHL.U32 R0, R12, 0x800000, RZ ;  /* 0x008000000c007824 */ /* 0x000fca00078e00ff */
[----:B------:R-:W0:Y:S02]  /*0a40*/  MUFU.EX2 R13, R13 ;  /* 0x0000000d000d7308 */ /* 0x000e240000000800 */
[----:B0-----:R-:W-:-:S06]  /*0a50*/  FMUL R0, R0, R13 ;  /* 0x0000000d00007220 */ /* 0x001fcc0000400000 */
[----:B------:R-:W0:Y:S01]  /*0a60*/  FCHK P0, R0, R3 ;  /* 0x0000000300007302 */ /* 0x000e220000000000 */
[----:B------:R-:W-:-:S04]  /*0a70*/  FFMA R10, R0, R11, RZ ;  /* 0x0000000b000a7223 */ /* 0x000fc800000000ff */
[----:B------:R-:W-:-:S04]  /*0a80*/  FFMA R12, -R3, R10, R0 ;  /* 0x0000000a030c7223 */ /* 0x000fc80000000100 */
[----:B------:R-:W-:Y:S01]  /*0a90*/  FFMA R11, R11, R12, R10 ;  /* 0x0000000c0b0b7223 */ /* 0x000fe2000000000a */
[----:B0-----:R-:W-:Y:S06]  /*0aa0*/  @!P0 BRA `(.L_x_10) ;  /* 0x00000000000c8947 */ /* 0x001fec0003800000 */
[----:B------:R-:W-:-:S07]  /*0ab0*/  MOV R10, 0xad0 ;  /* 0x00000ad0000a7802 */ /* 0x000fce0000000f00 */
[----:B----4-:R-:W-:Y:S05]  /*0ac0*/  CALL.REL.NOINC `($__internal_0_$__cuda_sm3x_div_rn_noftz_f32_slowpath) ;  /* 0x00000000002c7944 */ /* 0x010fea0003c00000 */
[----:B------:R-:W-:-:S07]  /*0ad0*/  MOV R11, R0 ;  /* 0x00000000000b7202 */ /* 0x000fce0000000f00 */
.L_x_10:
[----:B----4-:R-:W-:Y:S05]  /*0ae0*/  BSYNC.RECONVERGENT B0 ;  /* 0x0000000000007941 */ /* 0x010fea0003800200 */
.L_x_9:
[----:B------:R-:W-:-:S04]  /*0af0*/  IADD3 R8, P0, PT, R8, UR4, RZ ;  /* 0x0000000408087c10 */ /* 0x000fc8000ff1e0ff */
[----:B------:R-:W-:Y:S02]  /*0b00*/  IADD3.X R9, PT, PT, R9, UR5, RZ, P0, !PT ;  /* 0x0000000509097c10 */ /* 0x000fe400087fe4ff */
[----:B------:R-:W-:-:S03]  /*0b10*/  IADD3 R2, P0, PT, R2, UR10, RZ ;  /* 0x0000000a02027c10 */ /* 0x000fc6000ff1e0ff */
[----:B------:R2:W-:Y:S02]  /*0b20*/  STG.E desc[UR8][R8.64], R11 ;  /* 0x0000000b08007986 */ /* 0x0005e4000c101908 */
[----:B------:R-:W-:Y:S01]  /*0b30*/  IMAD.X R7, RZ, RZ, R7, P0 ;  /* 0x000000ffff077224 */ /* 0x000fe200000e0607 */
[----:B------:R-:W-:-:S04]  /*0b40*/  ISETP.GE.U32.AND P0, PT, R2, UR12, PT ;  /* 0x0000000c02007c0c */ /* 0x000fc8000bf06070 */
[----:B------:R-:W-:-:S13]  /*0b50*/  ISETP.GE.U32.AND.EX P0, PT, R7, UR13, PT, P0 ;  /* 0x0000000d07007c0c */ /* 0x000fda000bf06100 */
[----:B--2---:R-:W-:Y:S05]  /*0b60*/  @!P0 BRA `(.L_x_11) ;  /* 0xfffffffc005c8947 */ /* 0x004fea000383ffff */
[----:B------:R-:W-:Y:S05]  /*0b70*/  EXIT ;  /* 0x000000000000794d */ /* 0x000fea0003800000 */
        .weak           $__internal_0_$__cuda_sm3x_div_rn_noftz_f32_slowpath
        .type           $__internal_0_$__cuda_sm3x_div_rn_noftz_f32_slowpath,@function
        .size           $__internal_0_$__cuda_sm3x_div_rn_noftz_f32_slowpath,(.L_x_24 - $__internal_0_$__cuda_sm3x_div_rn_noftz_f32_slowpath)
$__internal_0_$__cuda_sm3x_div_rn_noftz_f32_slowpath:
[--C-:B------:R-:W-:Y:S01]  /*0b80*/  SHF.R.U32.HI R12, RZ, 0x17, R3.reuse ;  /* 0x00000017ff0c7819 */ /* 0x100fe20000011603 */
[----:B------:R-:W-:Y:S01]  /*0b90*/  BSSY.RECONVERGENT B1, `(.L_x_12) ;  /* 0x0000064000017945 */ /* 0x000fe20003800200 */
[--C-:B------:R-:W-:Y:S01]  /*0ba0*/  SHF.R.U32.HI R11, RZ, 0x17, R0.reuse ;  /* 0x00000017ff0b7819 */ /* 0x100fe20000011600 */
[----:B------:R-:W-:Y:S01]  /*0bb0*/  IMAD.MOV.U32 R13, RZ, RZ, R0 ;  /* 0x000000ffff0d7224 */ /* 0x000fe200078e0000 */
[----:B------:R-:W-:Y:S01]  /*0bc0*/  LOP3.LUT R12, R12, 0xff, RZ, 0xc0, !PT ;  /* 0x000000ff0c0c7812 */ /* 0x000fe200078ec0ff */
[----:B------:R-:W-:Y:S01]  /*0bd0*/  IMAD.MOV.U32 R14, RZ, RZ, R3 ;  /* 0x000000ffff0e7224 */ /* 0x000fe200078e0003 */
[----:B------:R-:W-:-:S03]  /*0be0*/  LOP3.LUT R18, R11, 0xff, RZ, 0xc0, !PT ;  /* 0x000000ff0b127812 */ /* 0x000fc600078ec0ff */
[----:B------:R-:W-:Y:S01]  /*0bf0*/  VIADD R15, R12, 0xffffffff ;  /* 0xffffffff0c0f7836 */ /* 0x000fe20000000000 */
[----:B------:R-:W-:-:S04]  /*0c00*/  IADD3 R16, PT, PT, R18, -0x1, RZ ;  /* 0xffffffff12107810 */ /* 0x000fc80007ffe0ff */
[----:B------:R-:W-:-:S04]  /*0c10*/  ISETP.GT.U32.AND P0, PT, R15, 0xfd, PT ;  /* 0x000000fd0f00780c */ /* 0x000fc80003f04070 */
[----:B------:R-:W-:-:S13]  /*0c20*/  ISETP.GT.U32.OR P0, PT, R16, 0xfd, P0 ;  /* 0x000000fd1000780c */ /* 0x000fda0000704470 */
[----:B------:R-:W-:Y:S01]  /*0c30*/  @!P0 MOV R11, RZ ;  /* 0x000000ff000b8202 */ /* 0x000fe20000000f00 */
[----:B------:R-:W-:Y:S06]  /*0c40*/  @!P0 BRA `(.L_x_13) ;  /* 0x00000000005c8947 */ /* 0x000fec0003800000 */
[----:B------:R-:W-:Y:S02]  /*0c50*/  FSETP.GTU.FTZ.AND P1, PT, |R3|, +INF , PT ;  /* 0x7f8000000300780b */ /* 0x000fe40003f3c200 */
[----:B------:R-:W-:-:S04]  /*0c60*/  FSETP.GTU.FTZ.AND P0, PT, |R0|, +INF , PT ;  /* 0x7f8000000000780b */ /* 0x000fc80003f1c200 */
[----:B------:R-:W-:-:S13]  /*0c70*/  PLOP3.LUT P0, PT, P0, P1, PT, 0xf8, 0x8f ;  /* 0x00000000008f781c */ /* 0x000fda0000703f70 */
[----:B------:R-:W-:Y:S05]  /*0c80*/  @P0 BRA `(.L_x_14) ;  /* 0x00000004004c0947 */ /* 0x000fea0003800000 */
[----:B------:R-:W-:-:S13]  /*0c90*/  LOP3.LUT P0, RZ, R14, 0x7fffffff, R13, 0xc8, !PT ;  /* 0x7fffffff0eff7812 */ /* 0x000fda000780c80d */
[----:B------:R-:W-:Y:S05]  /*0ca0*/  @!P0 BRA `(.L_x_15) ;  /* 0x00000004003c8947 */ /* 0x000fea0003800000 */
[C---:B------:R-:W-:Y:S02]  /*0cb0*/  FSETP.NEU.FTZ.AND P2, PT, |R0|.reuse, +INF , PT ;  /* 0x7f8000000000780b */ /* 0x040fe40003f5d200 */
[----:B------:R-:W-:Y:S02]  /*0cc0*/  FSETP.NEU.FTZ.AND P1, PT, |R3|, +INF , PT ;  /* 0x7f8000000300780b */ /* 0x000fe40003f3d200 */
[----:B------:R-:W-:-:S11]  /*0cd0*/  FSETP.NEU.FTZ.AND P0, PT, |R0|, +INF , PT ;  /* 0x7f8000000000780b */ /* 0x000fd60003f1d200 */
[----:B------:R-:W-:Y:S05]  /*0ce0*/  @!P1 BRA !P2, `(.L_x_15) ;  /* 0x00000004002c9947 */ /* 0x000fea0005000000 */
[----:B------:R-:W-:-:S04]  /*0cf0*/  LOP3.LUT P2, RZ, R13, 0x7fffffff, RZ, 0xc0, !PT ;  /* 0x7fffffff0dff7812 */ /* 0x000fc8000784c0ff */
[----:B------:R-:W-:-:S13]  /*0d00*/  PLOP3.LUT P1, PT, P1, P2, PT, 0x2f, 0xf2 ;  /* 0x0000000000f2781c */ /* 0x000fda0000f24577 */
[----:B------:R-:W-:Y:S05]  /*0d10*/  @P1 BRA `(.L_x_16) ;  /* 0x0000000400181947 */ /* 0x000fea0003800000 */
[----:B------:R-:W-:-:S04]  /*0d20*/  LOP3.LUT P1, RZ, R14, 0x7fffffff, RZ, 0xc0, !PT ;  /* 0x7fffffff0eff7812 */ /* 0x000fc8000782c0ff */
[----:B------:R-:W-:-:S13]  /*0d30*/  PLOP3.LUT P0, PT, P0, P1, PT, 0x2f, 0xf2 ;  /* 0x0000000000f2781c */ /* 0x000fda0000702577 */
[----:B------:R-:W-:Y:S05]  /*0d40*/  @P0 BRA `(.L_x_17) ;  /* 0x0000000400000947 */ /* 0x000fea0003800000 */
[----:B------:R-:W-:Y:S02]  /*0d50*/  ISETP.GE.AND P0, PT, R16, RZ, PT ;  /* 0x000000ff1000720c */ /* 0x000fe40003f06270 */
[----:B------:R-:W-:-:S11]  /*0d60*/  ISETP.GE.AND P1, PT, R15, RZ, PT ;  /* 0x000000ff0f00720c */ /* 0x000fd60003f26270 */
[----:B------:R-:W-:Y:S02]  /*0d70*/  @P0 IMAD.MOV.U32 R11, RZ, RZ, RZ ;  /* 0x000000ffff0b0224 */ /* 0x000fe400078e00ff */
[----:B------:R-:W-:Y:S01]  /*0d80*/  @!P0 FFMA R13, R0, 1.84467440737095516160e+19, RZ ;  /* 0x5f800000000d8823 */ /* 0x000fe200000000ff */
[----:B------:R-:W-:Y:S02]  /*0d90*/  @!P0 IMAD.MOV.U32 R11, RZ, RZ, -0x40 ;  /* 0xffffffc0ff0b8424 */ /* 0x000fe400078e00ff */
[----:B------:R-:W-:-:S03]  /*0da0*/  @!P1 FFMA R14, R3, 1.84467440737095516160e+19, RZ ;  /* 0x5f800000030e9823 */ /* 0x000fc600000000ff */
[----:B------:R-:W-:-:S07]  /*0db0*/  @!P1 IADD3 R11, PT, PT, R11, 0x40, RZ ;  /* 0x000000400b0b9810 */ /* 0x000fce0007ffe0ff */
.L_x_13:
[----:B------:R-:W-:Y:S01]  /*0dc0*/  LEA R15, R12, 0xc0800000, 0x17 ;  /* 0xc08000000c0f7811 */ /* 0x000fe200078eb8ff */
[----:B------:R-:W-:Y:S04]  /*0dd0*/  BSSY.RECONVERGENT B2, `(.L_x_18) ;  /* 0x0000036000027945 */ /* 0x000fe80003800200 */
[----:B------:R-:W-:Y:S02]  /*0de0*/  IMAD.IADD R15, R14, 0x1, -R15 ;  /* 0x000000010e0f7824 */ /* 0x000fe400078e0a0f */
[----:B------:R-:W-:Y:S02]  /*0df0*/  VIADD R14, R18, 0xffffff81 ;  /* 0xffffff81120e7836 */ /* 0x000fe40000000000 */
[----:B------:R-:W0:Y:S01]  /*0e00*/  MUFU.RCP R16, R15 ;  /* 0x0000000f00107308 */ /* 0x000e220000001000 */
[----:B------:R-:W-:Y:S01]  /*0e10*/  FADD.FTZ R17, -R15, -RZ ;  /* 0x800000ff0f117221 */ /* 0x000fe20000010100 */
[C---:B------:R-:W-:Y:S01]  /*0e20*/  IMAD R0, R14.reuse, -0x800000, R13 ;  /* 0xff8000000e007824 */ /* 0x040fe200078e020d */
[----:B------:R-:W-:-:S04]  /*0e30*/  IADD3 R14, PT, PT, R14, 0x7f, -R12 ;  /* 0x0000007f0e0e7810 */ /* 0x000fc80007ffe80c */
[----:B------:R-:W-:Y:S01]  /*0e40*/  IADD3 R11, PT, PT, R14, R11, RZ ;  /* 0x0000000b0e0b7210 */ /* 0x000fe20007ffe0ff */
[----:B0-----:R-:W-:-:S04]  /*0e50*/  FFMA R19, R16, R17, 1 ;  /* 0x3f80000010137423 */ /* 0x001fc80000000011 */
[----:B------:R-:W-:-:S04]  /*0e60*/  FFMA R18, R16, R19, R16 ;  /* 0x0000001310127223 */ /* 0x000fc80000000010 */
[----:B------:R-:W-:-:S04]  /*0e70*/  FFMA R13, R0, R18, RZ ;  /* 0x00000012000d7223 */ /* 0x000fc800000000ff */
[----:B------:R-:W-:-:S04]  /*0e80*/  FFMA R16, R17, R13, R0 ;  /* 0x0000000d11107223 */ /* 0x000fc80000000000 */
[----:B------:R-:W-:-:S04]  /*0e90*/  FFMA R19, R18, R16, R13 ;  /* 0x0000001012137223 */ /* 0x000fc8000000000d */
[----:B------:R-:W-:-:S04]  /*0ea0*/  FFMA R16, R17, R19, R0 ;  /* 0x0000001311107223 */ /* 0x000fc80000000000 */
[----:B------:R-:W-:-:S05]  /*0eb0*/  FFMA R0, R18, R16, R19 ;  /* 0x0000001012007223 */ /* 0x000fca0000000013 */
[----:B------:R-:W-:-:S04]  /*0ec0*/  SHF.R.U32.HI R12, RZ, 0x17, R0 ;  /* 0x00000017ff0c7819 */ /* 0x000fc80000011600 */
[----:B------:R-:W-:-:S05]  /*0ed0*/  LOP3.LUT R12, R12, 0xff, RZ, 0xc0, !PT ;  /* 0x000000ff0c0c7812 */ /* 0x000fca00078ec0ff */
[----:B------:R-:W-:-:S04]  /*0ee0*/  IMAD.IADD R15, R12, 0x1, R11 ;  /* 0x000000010c0f7824 */ /* 0x000fc800078e020b */
[----:B------:R-:W-:-:S05]  /*0ef0*/  VIADD R12, R15, 0xffffffff ;  /* 0xffffffff0f0c7836 */ /* 0x000fca0000000000 */
[----:B------:R-:W-:-:S13]  /*0f00*/  ISETP.GE.U32.AND P0, PT, R12, 0xfe, PT ;  /* 0x000000fe0c00780c */ /* 0x000fda0003f06070 */
[----:B------:R-:W-:Y:S05]  /*0f10*/  @!P0 BRA `(.L_x_19) ;  /* 0x0000000000808947 */ /* 0x000fea0003800000 */
[----:B------:R-:W-:-:S13]  /*0f20*/  ISETP.GT.AND P0, PT, R15, 0xfe, PT ;  /* 0x000000fe0f00780c */ /* 0x000fda0003f04270 */
[----:B------:R-:W-:Y:S05]  /*0f30*/  @P0 BRA `(.L_x_20) ;  /* 0x00000000006c0947 */ /* 0x000fea0003800000 */
[----:B------:R-:W-:-:S13]  /*0f40*/  ISETP.GE.AND P0, PT, R15, 0x1, PT ;  /* 0x000000010f00780c */ /* 0x000fda0003f06270 */
[----:B------:R-:W-:Y:S05]  /*0f50*/  @P0 BRA `(.L_x_21) ;  /* 0x0000000000740947 */ /* 0x000fea0003800000 */
[----:B------:R-:W-:Y:S02]  /*0f60*/  ISETP.GE.AND P0, PT, R15, -0x18, PT ;  /* 0xffffffe80f00780c */ /* 0x000fe40003f06270 */
[----:B------:R-:W-:-:S11]  /*0f70*/  LOP3.LUT R0, R0, 0x80000000, RZ, 0xc0, !PT ;  /* 0x8000000000007812 */ /* 0x000fd600078ec0ff */
[----:B------:R-:W-:Y:S05]  /*0f80*/  @!P0 BRA `(.L_x_21) ;  /* 0x0000000000688947 */ /* 0x000fea0003800000 */
[CCC-:B------:R-:W-:Y:S01]  /*0f90*/  FFMA.RZ R11, R18.reuse, R16.reuse, R19.reuse ;  /* 0x00000010120b7223 */ /* 0x1c0fe2000000c013 */
[C---:B------:R-:W-:Y:S01]  /*0fa0*/  IADD3 R14, PT, PT, R15.reuse, 0x20, RZ ;  /* 0x000000200f0e7810 */ /* 0x040fe20007ffe0ff */
[CCC-:B------:R-:W-:Y:S01]  /*0fb0*/  FFMA.RM R12, R18.reuse, R16.reuse, R19.reuse ;  /* 0x00000010120c7223 */ /* 0x1c0fe20000004013 */
[----:B------:R-:W-:Y:S02]  /*0fc0*/  ISETP.NE.AND P2, PT, R15, RZ, PT ;  /* 0x000000ff0f00720c */ /* 0x000fe40003f45270 */
[----:B------:R-:W-:Y:S01]  /*0fd0*/  LOP3.LUT R13, R11, 0x7fffff, RZ, 0xc0, !PT ;  /* 0x007fffff0b0d7812 */ /* 0x000fe200078ec0ff */
[----:B------:R-:W-:Y:S01]  /*0fe0*/  FFMA.RP R11, R18, R16, R19 ;  /* 0x00000010120b7223 */ /* 0x000fe20000008013 */
[----:B------:R-:W-:Y:S01]  /*0ff0*/  ISETP.NE.AND P1, PT, R15, RZ, PT ;  /* 0x000000ff0f00720c */ /* 0x000fe20003f25270 */
[----:B------:R-:W-:Y:S01]  /*1000*/  IMAD.MOV R15, RZ, RZ, -R15 ;  /* 0x000000ffff0f7224 */ /* 0x000fe200078e0a0f */
[----:B------:R-:W-:Y:S02]  /*1010*/  LOP3.LUT R13, R13, 0x800000, RZ, 0xfc, !PT ;  /* 0x008000000d0d7812 */ /* 0x000fe400078efcff */
[----:B------:R-:W-:-:S02]  /*1020*/  FSETP.NEU.FTZ.AND P0, PT, R11, R12, PT ;  /* 0x0000000c0b00720b */ /* 0x000fc40003f1d000 */
[----:B------:R-:W-:Y:S02]  /*1030*/  SHF.L.U32 R14, R13, R14, RZ ;  /* 0x0000000e0d0e7219 */ /* 0x000fe400000006ff */
[----:B------:R-:W-:Y:S02]  /*1040*/  SEL R12, R15, RZ, P2 ;  /* 0x000000ff0f0c7207 */ /* 0x000fe40001000000 */
[----:B------:R-:W-:Y:S02]  /*1050*/  ISETP.NE.AND P1, PT, R14, RZ, P1 ;  /* 0x000000ff0e00720c */ /* 0x000fe40000f25270 */
[----:B------:R-:W-:Y:S02]  /*1060*/  SHF.R.U32.HI R12, RZ, R12, R13 ;  /* 0x0000000cff0c7219 */ /* 0x000fe4000001160d */
[----:B------:R-:W-:Y:S02]  /*1070*/  PLOP3.LUT P0, PT, P0, P1, PT, 0xf8, 0x8f ;  /* 0x00000000008f781c */ /* 0x000fe40000703f70 */
[----:B------:R-:W-:-:S02]  /*1080*/  SHF.R.U32.HI R14, RZ, 0x1, R12 ;  /* 0x00000001ff0e7819 */ /* 0x000fc4000001160c */
[----:B------:R-:W-:-:S04]  /*1090*/  SEL R11, RZ, 0x1, !P0 ;  /* 0x00000001ff0b7807 */ /* 0x000fc80004000000 */
[----:B------:R-:W-:-:S04]  /*10a0*/  LOP3.LUT R11, R11, 0x1, R14, 0xf8, !PT ;  /* 0x000000010b0b7812 */ /* 0x000fc800078ef80e */
[----:B------:R-:W-:-:S05]  /*10b0*/  LOP3.LUT R11, R11, R12, RZ, 0xc0, !PT ;  /* 0x0000000c0b0b7212 */ /* 0x000fca00078ec0ff */
[----:B------:R-:W-:-:S05]  /*10c0*/  IMAD.IADD R11, R14, 0x1, R11 ;  /* 0x000000010e0b7824 */ /* 0x000fca00078e020b */
[----:B------:R-:W-:Y:S01]  /*10d0*/  LOP3.LUT R0, R11, R0, RZ, 0xfc, !PT ;  /* 0x000000000b007212 */ /* 0x000fe200078efcff */
[----:B------:R-:W-:Y:S06]  /*10e0*/  BRA `(.L_x_21) ;  /* 0x0000000000107947 */ /* 0x000fec0003800000 */
.L_x_20:
[----:B------:R-:W-:-:S04]  /*10f0*/  LOP3.LUT R0, R0, 0x80000000, RZ, 0xc0, !PT ;  /* 0x8000000000007812 */ /* 0x000fc800078ec0ff */
[----:B------:R-:W-:Y:S01]  /*1100*/  LOP3.LUT R0, R0, 0x7f800000, RZ, 0xfc, !PT ;  /* 0x7f80000000007812 */ /* 0x000fe200078efcff */
[----:B------:R-:W-:Y:S06]  /*1110*/  BRA `(.L_x_21) ;  /* 0x0000000000047947 */ /* 0x000fec0003800000 */
.L_x_19:
[----:B------:R-:W-:-:S07]  /*1120*/  LEA R0, R11, R0, 0x17 ;  /* 0x000000000b007211 */ /* 0x000fce00078eb8ff */
.L_x_21:
[----:B------:R-:W-:Y:S05]  /*1130*/  BSYNC.RECONVERGENT B2 ;  /* 0x0000000000027941 */ /* 0x000fea0003800200 */
.L_x_18:
[----:B------:R-:W-:Y:S05]  /*1140*/  BRA `(.L_x_22) ;  /* 0x0000000000207947 */ /* 0x000fea0003800000 */
.L_x_17:
[----:B------:R-:W-:-:S04]  /*1150*/  LOP3.LUT R0, R14, 0x80000000, R13, 0x48, !PT ;  /* 0x800000000e007812 */ /* 0x000fc800078e480d */
[----:B------:R-:W-:Y:S01]  /*1160*/  LOP3.LUT R0, R0, 0x7f800000, RZ, 0xfc, !PT ;  /* 0x7f80000000007812 */ /* 0x000fe200078efcff */
[----:B------:R-:W-:Y:S06]  /*1170*/  BRA `(.L_x_22) ;  /* 0x0000000000147947 */ /* 0x000fec0003800000 */
.L_x_16:
[----:B------:R-:W-:Y:S01]  /*1180*/  LOP3.LUT R0, R14, 0x80000000, R13, 0x48, !PT ;  /* 0x800000000e007812 */ /* 0x000fe200078e480d */
[----:B------:R-:W-:Y:S06]  /*1190*/  BRA `(.L_x_22) ;  /* 0x00000000000c7947 */ /* 0x000fec0003800000 */
.L_x_15:
[----:B------:R-:W0:Y:S01]  /*11a0*/  MUFU.RSQ R0, -QNAN ;  /* 0xffc0000000007908 */ /* 0x000e220000001400 */
[----:B------:R-:W-:Y:S05]  /*11b0*/  BRA `(.L_x_22) ;  /* 0x0000000000047947 */ /* 0x000fea0003800000 */
.L_x_14:
[----:B------:R-:W-:-:S07]  /*11c0*/  FADD.FTZ R0, R0, R3 ;  /* 0x0000000300007221 */ /* 0x000fce0000010000 */
.L_x_22:
[----:B------:R-:W-:Y:S05]  /*11d0*/  BSYNC.RECONVERGENT B1 ;  /* 0x0000000000017941 */ /* 0x000fea0003800200 */
.L_x_12:
[----:B------:R-:W-:-:S04]  /*11e0*/  IMAD.MOV.U32 R11, RZ, RZ, 0x0 ;  /* 0x00000000ff0b7424 */ /* 0x000fc800078e00ff */
[----:B0-----:R-:W-:Y:S05]  /*11f0*/  RET.REL.NODEC R10 `(_Z14softmax_kernelPfS_mm) ;  /* 0xffffffec0a807950 */ /* 0x001fea0003c3ffff */
.L_x_23:
[----:B------:R-:W-:-:S00]  /*1200*/  BRA `(.L_x_23) ;  /* 0xfffffffc00fc7947 */ /* 0x000fc0000383ffff */
[----:B------:R-:W-:-:S00]  /*1210*/  NOP ;  /* 0x0000000000007918 */ /* 0x000fc00000000000 */
        /* <DEDUP_REMOVED lines=14> */
.L_x_24:


//--------------------- .nv.shared._Z14softmax_kernelPfS_mm --------------------------
	.section	.nv.shared._Z14softmax_kernelPfS_mm,"aw",@nobits
	.sectionflags	@""
	.align	16
	.zero		1024


//--------------------- .nv.shared.reserved.0     --------------------------
	.section	.nv.shared.reserved.0,"aw",@nobits
	.weak		__nv_reservedSMEM_offset_0_alias
	.size		__nv_reservedSMEM_offset_0_alias, 0, 64
	.other		__nv_reservedSMEM_offset_0_alias,@"STO_CUDA_RESERVED_SHARED STV_DEFAULT"
__nv_reservedSMEM_offset_0_alias:
	.zero		0
	.zero		64


//--------------------- .nv.constant0._Z14softmax_kernelPfS_mm --------------------------
	.section	.nv.constant0._Z14softmax_kernelPfS_mm,"a",@progbits
	.sectionflags	@""
	.align	4
.nv.constant0._Z14softmax_kernelPfS_mm:
	.zero		928


//--------------------- SYMBOLS --------------------------

	.type		.nv.reservedSmem.offset0,@object
	.size		.nv.reservedSmem.offset0,0x4
	.type		.nv.reservedSmem.cap,@object
	.size		.nv.reservedSmem.cap,0x4
